//
// Generated by NVIDIA NVVM Compiler
//
// Compiler Build ID: CL-36424714
// Cuda compilation tools, release 13.0, V13.0.88
// Based on NVVM 20.0.0
//

.version 9.0
.target sm_100
.address_size 64

	// .globl	_Z6addGPUiPfS_

.visible .entry _Z6addGPUiPfS_(
	.param .u32 _Z6addGPUiPfS__param_0,
	.param .u64 .ptr .align 1 _Z6addGPUiPfS__param_1,
	.param .u64 .ptr .align 1 _Z6addGPUiPfS__param_2
)
{
	.reg .pred 	%p<7>;
	.reg .b32 	%r<31>;
	.reg .b32 	%f<16>;
	.reg .b64 	%rd<18>;

	ld.param.u32 	%r12, [_Z6addGPUiPfS__param_0];
	ld.param.u64 	%rd3, [_Z6addGPUiPfS__param_1];
	ld.param.u64 	%rd4, [_Z6addGPUiPfS__param_2];
	cvta.to.global.u64 	%rd1, %rd4;
	cvta.to.global.u64 	%rd2, %rd3;
	mov.u32 	%r13, %ctaid.x;
	mov.u32 	%r14, %ntid.x;
	mov.u32 	%r15, %tid.x;
	mad.lo.s32 	%r29, %r13, %r14, %r15;
	mov.u32 	%r16, %nctaid.x;
	mul.lo.s32 	%r2, %r14, %r16;
	setp.ge.s32 	%p1, %r29, %r12;
	@%p1 bra 	$L__BB0_7;
	add.s32 	%r17, %r29, %r2;
	max.s32 	%r18, %r12, %r17;
	setp.lt.s32 	%p2, %r17, %r12;
	selp.u32 	%r19, 1, 0, %p2;
	add.s32 	%r20, %r17, %r19;
	sub.s32 	%r21, %r18, %r20;
	div.u32 	%r22, %r21, %r2;
	add.s32 	%r3, %r22, %r19;
	and.b32  	%r23, %r3, 3;
	setp.eq.s32 	%p3, %r23, 3;
	@%p3 bra 	$L__BB0_4;
	add.s32 	%r24, %r3, 1;
	and.b32  	%r25, %r24, 3;
	neg.s32 	%r27, %r25;
$L__BB0_3:
	.pragma "nounroll";
	mul.wide.s32 	%rd5, %r29, 4;
	add.s64 	%rd6, %rd1, %rd5;
	add.s64 	%rd7, %rd2, %rd5;
	ld.global.f32 	%f1, [%rd7];
	ld.global.f32 	%f2, [%rd6];
	add.f32 	%f3, %f1, %f2;
	st.global.f32 	[%rd6], %f3;
	add.s32 	%r29, %r29, %r2;
	add.s32 	%r27, %r27, 1;
	setp.ne.s32 	%p4, %r27, 0;
	@%p4 bra 	$L__BB0_3;
$L__BB0_4:
	setp.lt.u32 	%p5, %r3, 3;
	@%p5 bra 	$L__BB0_7;
	mul.wide.s32 	%rd11, %r2, 4;
	shl.b32 	%r26, %r2, 2;
$L__BB0_6:
	mul.wide.s32 	%rd8, %r29, 4;
	add.s64 	%rd9, %rd2, %rd8;
	ld.global.f32 	%f4, [%rd9];
	add.s64 	%rd10, %rd1, %rd8;
	ld.global.f32 	%f5, [%rd10];
	add.f32 	%f6, %f4, %f5;
	st.global.f32 	[%rd10], %f6;
	add.s64 	%rd12, %rd9, %rd11;
	ld.global.f32 	%f7, [%rd12];
	add.s64 	%rd13, %rd10, %rd11;
	ld.global.f32 	%f8, [%rd13];
	add.f32 	%f9, %f7, %f8;
	st.global.f32 	[%rd13], %f9;
	add.s64 	%rd14, %rd12, %rd11;
	ld.global.f32 	%f10, [%rd14];
	add.s64 	%rd15, %rd13, %rd11;
	ld.global.f32 	%f11, [%rd15];
	add.f32 	%f12, %f10, %f11;
	st.global.f32 	[%rd15], %f12;
	add.s64 	%rd16, %rd14, %rd11;
	ld.global.f32 	%f13, [%rd16];
	add.s64 	%rd17, %rd15, %rd11;
	ld.global.f32 	%f14, [%rd17];
	add.f32 	%f15, %f13, %f14;
	st.global.f32 	[%rd17], %f15;
	add.s32 	%r29, %r26, %r29;
	setp.lt.s32 	%p6, %r29, %r12;
	@%p6 bra 	$L__BB0_6;
$L__BB0_7:
	ret;

}


// ===== COMPILED SASS (sm_100) =====

	.target	sm_100

	.elftype	@"ET_EXEC"


//--------------------- .note.nv.tkinfo           --------------------------
	.section	.note.nv.tkinfo,"",@"SHT_NOTE"
	.sectionflags	@"SHF_NOTE_NV_TKINFO"
	.tkinfo
        /*0018*/ 	.word	0x00000002
        /*0030*/ 	.string	""
        /*0030*/ 	.string	"ptxas"
        /*0030*/ 	.string	"Cuda compilation tools, release 13.0, V13.0.88"
        /*0030*/ 	.string	"Build cuda_13.0.r13.0/compiler.36424714_0"
        /*0030*/ 	.string	"-arch sm_100 -m 64 "



//--------------------- .note.nv.cuinfo           --------------------------
	.section	.note.nv.cuinfo,"",@"SHT_NOTE"
	.sectionflags	@"SHF_NOTE_NV_CUINFO"
        /*0018*/ 	.short	0x0002
        /*001a*/ 	.short	0x0064
        /*001c*/ 	.short	0x0082
	.zero		2


//--------------------- .nv.info                  --------------------------
	.section	.nv.info,"",@"SHT_CUDA_INFO"
	.align	4


	//----- nvinfo : EIATTR_REGCOUNT
	.align		4
        /*0000*/ 	.byte	0x04, 0x2f
        /*0002*/ 	.short	(.L_1 - .L_0)
	.align		4
.L_0:
        /*0004*/ 	.word	index@(_Z6addGPUiPfS_)
        /*0008*/ 	.word	0x00000018


	//----- nvinfo : EIATTR_FRAME_SIZE
	.align		4
.L_1:
        /*000c*/ 	.byte	0x04, 0x11
        /*000e*/ 	.short	(.L_3 - .L_2)
	.align		4
.L_2:
        /*0010*/ 	.word	index@(_Z6addGPUiPfS_)
        /*0014*/ 	.word	0x00000000


	//----- nvinfo : EIATTR_MIN_STACK_SIZE
	.align		4
.L_3:
        /*0018*/ 	.byte	0x04, 0x12
        /*001a*/ 	.short	(.L_5 - .L_4)
	.align		4
.L_4:
        /*001c*/ 	.word	index@(_Z6addGPUiPfS_)
        /*0020*/ 	.word	0x00000000
.L_5:


//--------------------- .nv.compat                --------------------------
	.section	.nv.compat,"",@"SHT_CUDA_COMPAT_INFO"
	.align	4
        /*0000*/ 	.byte	0x02, 0x09, 0x00, 0x00, 0x02, 0x02, 0x01, 0x00, 0x02, 0x05, 0x05, 0x00, 0x03, 0x07, 0x01, 0x01
        /*0010*/ 	.byte	0x02, 0x03, 0x00, 0x00, 0x02, 0x06, 0x01, 0x00, 0x04, 0x0b, 0x08, 0x00, 0x09, 0x00, 0x00, 0x00
        /*0020*/ 	.byte	0x00, 0x00, 0x00, 0x00


//--------------------- .nv.info._Z6addGPUiPfS_   --------------------------
	.section	.nv.info._Z6addGPUiPfS_,"",@"SHT_CUDA_INFO"
	.sectionflags	@""
	.align	4


	//----- nvinfo : EIATTR_CUDA_API_VERSION
	.align		4
        /*0000*/ 	.byte	0x04, 0x37
        /*0002*/ 	.short	(.L_7 - .L_6)
.L_6:
        /*0004*/ 	.word	0x00000082


	//----- nvinfo : EIATTR_KPARAM_INFO
	.align		4
.L_7:
        /*0008*/ 	.byte	0x04, 0x17
        /*000a*/ 	.short	(.L_9 - .L_8)
.L_8:
        /*000c*/ 	.word	0x00000000
        /*0010*/ 	.short	0x0002
        /*0012*/ 	.short	0x0010
        /*0014*/ 	.byte	0x00, 0xf5, 0x21, 0x00


	//----- nvinfo : EIATTR_KPARAM_INFO
	.align		4
.L_9:
        /*0018*/ 	.byte	0x04, 0x17
        /*001a*/ 	.short	(.L_11 - .L_10)
.L_10:
        /*001c*/ 	.word	0x00000000
        /*0020*/ 	.short	0x0001
        /*0022*/ 	.short	0x0008
        /*0024*/ 	.byte	0x00, 0xf5, 0x21, 0x00


	//----- nvinfo : EIATTR_KPARAM_INFO
	.align		4
.L_11:
        /*0028*/ 	.byte	0x04, 0x17
        /*002a*/ 	.short	(.L_13 - .L_12)
.L_12:
        /*002c*/ 	.word	0x00000000
        /*0030*/ 	.short	0x0000
        /*0032*/ 	.short	0x0000
        /*0034*/ 	.byte	0x00, 0xf0, 0x11, 0x00


	//----- nvinfo : EIATTR_SPARSE_MMA_MASK
	.align		4
.L_13:
        /*0038*/ 	.byte	0x03, 0x50
        /*003a*/ 	.short	0x0000


	//----- nvinfo : EIATTR_MAXREG_COUNT
	.align		4
        /*003c*/ 	.byte	0x03, 0x1b
        /*003e*/ 	.short	0x00ff


	//----- nvinfo : EIATTR_MERCURY_ISA_VERSION
	.align		4
        /*0040*/ 	.byte	0x03, 0x5f
        /*0042*/ 	.short	0x0101


	//----- nvinfo : EIATTR_VRC_CTA_INIT_COUNT
	.align		4
        /*0044*/ 	.byte	0x02, 0x4a
	.zero		1
	.zero		1


	//----- nvinfo : EIATTR_EXIT_INSTR_OFFSETS
	.align		4
        /*0048*/ 	.byte	0x04, 0x1c
        /*004a*/ 	.short	(.L_15 - .L_14)


	//   ....[0]....
.L_14:
        /*004c*/ 	.word	0x00000090


	//   ....[1]....
        /*0050*/ 	.word	0x00000380


	//   ....[2]....
        /*0054*/ 	.word	0x00000560


	//----- nvinfo : EIATTR_CRS_STACK_SIZE
	.align		4
.L_15:
        /*0058*/ 	.byte	0x04, 0x1e
        /*005a*/ 	.short	(.L_17 - .L_16)
.L_16:
        /*005c*/ 	.word	0x00000000


	//----- nvinfo : EIATTR_CBANK_PARAM_SIZE
	.align		4
.L_17:
        /*0060*/ 	.byte	0x03, 0x19
        /*0062*/ 	.short	0x0018


	//----- nvinfo : EIATTR_PARAM_CBANK
	.align		4
        /*0064*/ 	.byte	0x04, 0x0a
        /*0066*/ 	.short	(.L_19 - .L_18)
	.align		4
.L_18:
        /*0068*/ 	.word	index@(.nv.constant0._Z6addGPUiPfS_)
        /*006c*/ 	.short	0x0380
        /*006e*/ 	.short	0x0018


	//----- nvinfo : EIATTR_SW_WAR
	.align		4
.L_19:
        /*0070*/ 	.byte	0x04, 0x36
        /*0072*/ 	.short	(.L_21 - .L_20)
.L_20:
        /*0074*/ 	.word	0x00000008
.L_21:


//--------------------- .nv.callgraph             --------------------------
	.section	.nv.callgraph,"",@"SHT_CUDA_CALLGRAPH"
	.align	4
	.sectionentsize	8
	.align		4
        /*0000*/ 	.word	0x00000000
	.align		4
        /*0004*/ 	.word	0xffffffff
	.align		4
        /*0008*/ 	.word	0x00000000
	.align		4
        /*000c*/ 	.word	0xfffffffe
	.align		4
        /*0010*/ 	.word	0x00000000
	.align		4
        /*0014*/ 	.word	0xfffffffd
	.align		4
        /*0018*/ 	.word	0x00000000
	.align		4
        /*001c*/ 	.word	0xfffffffc


//--------------------- .text._Z6addGPUiPfS_      --------------------------
	.section	.text._Z6addGPUiPfS_,"ax",@progbits
	.align	128
        .global         _Z6addGPUiPfS_
        .type           _Z6addGPUiPfS_,@function
        .size           _Z6addGPUiPfS_,(.L_x_5 - _Z6addGPUiPfS_)
        .other          _Z6addGPUiPfS_,@"STO_CUDA_ENTRY STV_DEFAULT"
_Z6addGPUiPfS_:
.text._Z6addGPUiPfS_:
[----:B------:R-:W-:Y:S01]  /*0000*/  LDC R1, c[0x0][0x37c] ;  /* 0x0000df00ff017b82 */ /* 0x000fe20000000800 */
[----:B------:R-:W0:Y:S07]  /*0010*/  S2R R3, SR_TID.X ;  /* 0x0000000000037919 */ /* 0x000e2e0000002100 */
[----:B------:R-:W0:Y:S01]  /*0020*/  S2UR UR4, SR_CTAID.X ;  /* 0x00000000000479c3 */ /* 0x000e220000002500 */
[----:B------:R-:W1:Y:S07]  /*0030*/  LDCU UR6, c[0x0][0x380] ;  /* 0x00007000ff0677ac */ /* 0x000e6e0008000800 */
[----:B------:R-:W0:Y:S01]  /*0040*/  LDC R0, c[0x0][0x360] ;  /* 0x0000d800ff007b82 */ /* 0x000e220000000800 */
[----:B------:R-:W2:Y:S01]  /*0050*/  LDCU UR5, c[0x0][0x370] ;  /* 0x00006e00ff0577ac */ /* 0x000ea20008000800 */
[----:B0-----:R-:W-:-:S02]  /*0060*/  IMAD R3, R0, UR4, R3 ;  /* 0x0000000400037c24 */ /* 0x001fc4000f8e0203 */
[----:B--2---:R-:W-:-:S03]  /*0070*/  IMAD R0, R0, UR5, RZ ;  /* 0x0000000500007c24 */ /* 0x004fc6000f8e02ff */
[----:B-1----:R-:W-:-:S13]  /*0080*/  ISETP.GE.AND P0, PT, R3, UR6, PT ;  /* 0x0000000603007c0c */ /* 0x002fda000bf06270 */
[----:B------:R-:W-:Y:S05]  /*0090*/  @P0 EXIT ;  /* 0x000000000000094d */ /* 0x000fea0003800000 */
[----:B------:R-:W0:Y:S01]  /*00a0*/  I2F.U32.RP R8, R0 ;  /* 0x0000000000087306 */ /* 0x000e220000209000 */
[C---:B------:R-:W-:Y:S01]  /*00b0*/  IMAD.IADD R2, R0.reuse, 0x1, R3 ;  /* 0x0000000100027824 */ /* 0x040fe200078e0203 */
[----:B------:R-:W-:Y:S01]  /*00c0*/  IADD3 R9, PT, PT, RZ, -R0, RZ ;  /* 0x80000000ff097210 */ /* 0x000fe20007ffe0ff */
[----:B------:R-:W1:Y:S01]  /*00d0*/  LDCU.64 UR4, c[0x0][0x358] ;  /* 0x00006b00ff0477ac */ /* 0x000e620008000a00 */
[----:B------:R-:W-:Y:S01]  /*00e0*/  ISETP.NE.U32.AND P2, PT, R0, RZ, PT ;  /* 0x000000ff0000720c */ /* 0x000fe20003f45070 */
[----:B------:R-:W-:Y:S01]  /*00f0*/  BSSY.RECONVERGENT B0, `(.L_x_0) ;  /* 0x0000028000007945 */ /* 0x000fe20003800200 */
[C---:B------:R-:W-:Y:S02]  /*0100*/  ISETP.GE.AND P0, PT, R2.reuse, UR6, PT ;  /* 0x0000000602007c0c */ /* 0x040fe4000bf06270 */
[----:B------:R-:W-:Y:S02]  /*0110*/  VIMNMX R7, PT, PT, R2, UR6, !PT ;  /* 0x0000000602077c48 */ /* 0x000fe4000ffe0100 */
[----:B------:R-:W-:-:S04]  /*0120*/  SEL R6, RZ, 0x1, P0 ;  /* 0x00000001ff067807 */ /* 0x000fc80000000000 */
[----:B------:R-:W-:Y:S01]  /*0130*/  IADD3 R7, PT, PT, R7, -R2, -R6 ;  /* 0x8000000207077210 */ /* 0x000fe20007ffe806 */
[----:B0-----:R-:W0:Y:S02]  /*0140*/  MUFU.RCP R8, R8 ;  /* 0x0000000800087308 */ /* 0x001e240000001000 */
[----:B0-----:R-:W-:-:S06]  /*0150*/  IADD3 R4, PT, PT, R8, 0xffffffe, RZ ;  /* 0x0ffffffe08047810 */ /* 0x001fcc0007ffe0ff */
[----:B------:R0:W2:Y:S02]  /*0160*/  F2I.FTZ.U32.TRUNC.NTZ R5, R4 ;  /* 0x0000000400057305 */ /* 0x0000a4000021f000 */
[----:B0-----:R-:W-:Y:S02]  /*0170*/  HFMA2 R4, -RZ, RZ, 0, 0 ;  /* 0x00000000ff047431 */ /* 0x001fe400000001ff */
[----:B--2---:R-:W-:-:S04]  /*0180*/  IMAD R9, R9, R5, RZ ;  /* 0x0000000509097224 */ /* 0x004fc800078e02ff */
[----:B------:R-:W-:-:S06]  /*0190*/  IMAD.HI.U32 R8, R5, R9, R4 ;  /* 0x0000000905087227 */ /* 0x000fcc00078e0004 */
[----:B------:R-:W-:-:S05]  /*01a0*/  IMAD.HI.U32 R5, R8, R7, RZ ;  /* 0x0000000708057227 */ /* 0x000fca00078e00ff */
[----:B------:R-:W-:-:S05]  /*01b0*/  IADD3 R2, PT, PT, -R5, RZ, RZ ;  /* 0x000000ff05027210 */ /* 0x000fca0007ffe1ff */
[----:B------:R-:W-:-:S05]  /*01c0*/  IMAD R7, R0, R2, R7 ;  /* 0x0000000200077224 */ /* 0x000fca00078e0207 */
[----:B------:R-:W-:-:S13]  /*01d0*/  ISETP.GE.U32.AND P0, PT, R7, R0, PT ;  /* 0x000000000700720c */ /* 0x000fda0003f06070 */
[----:B------:R-:W-:Y:S01]  /*01e0*/  @P0 IMAD.IADD R7, R7, 0x1, -R0 ;  /* 0x0000000107070824 */ /* 0x000fe200078e0a00 */
[----:B------:R-:W-:-:S04]  /*01f0*/  @P0 IADD3 R5, PT, PT, R5, 0x1, RZ ;  /* 0x0000000105050810 */ /* 0x000fc80007ffe0ff */
[----:B------:R-:W-:-:S13]  /*0200*/  ISETP.GE.U32.AND P1, PT, R7, R0, PT ;  /* 0x000000000700720c */ /* 0x000fda0003f26070 */
[----:B------:R-:W-:Y:S02]  /*0210*/  @P1 IADD3 R5, PT, PT, R5, 0x1, RZ ;  /* 0x0000000105051810 */ /* 0x000fe40007ffe0ff */
[----:B------:R-:W-:-:S05]  /*0220*/  @!P2 LOP3.LUT R5, RZ, R0, RZ, 0x33, !PT ;  /* 0x00000000ff05a212 */ /* 0x000fca00078e33ff */
[----:B------:R-:W-:-:S05]  /*0230*/  IMAD.IADD R2, R6, 0x1, R5 ;  /* 0x0000000106027824 */ /* 0x000fca00078e0205 */
[C---:B------:R-:W-:Y:S02]  /*0240*/  LOP3.LUT R4, R2.reuse, 0x3, RZ, 0xc0, !PT ;  /* 0x0000000302047812 */ /* 0x040fe400078ec0ff */
[----:B------:R-:W-:Y:S02]  /*0250*/  ISETP.GE.U32.AND P1, PT, R2, 0x3, PT ;  /* 0x000000030200780c */ /* 0x000fe40003f26070 */
[----:B------:R-:W-:-:S13]  /*0260*/  ISETP.NE.AND P0, PT, R4, 0x3, PT ;  /* 0x000000030400780c */ /* 0x000fda0003f05270 */
[----:B-1----:R-:W-:Y:S05]  /*0270*/  @!P0 BRA `(.L_x_1) ;  /* 0x00000000003c8947 */ /* 0x002fea0003800000 */
[----:B------:R-:W0:Y:S01]  /*0280*/  LDC.64 R8, c[0x0][0x390] ;  /* 0x0000e400ff087b82 */ /* 0x000e220000000a00 */
[----:B------:R-:W-:-:S04]  /*0290*/  IADD3 R2, PT, PT, R2, 0x1, RZ ;  /* 0x0000000102027810 */ /* 0x000fc80007ffe0ff */
[----:B------:R-:W-:-:S03]  /*02a0*/  LOP3.LUT R2, R2, 0x3, RZ, 0xc0, !PT ;  /* 0x0000000302027812 */ /* 0x000fc600078ec0ff */
[----:B------:R-:W1:Y:S01]  /*02b0*/  LDC.64 R10, c[0x0][0x388] ;  /* 0x0000e200ff0a7b82 */ /* 0x000e620000000a00 */
[----:B------:R-:W-:-:S07]  /*02c0*/  IADD3 R2, PT, PT, -R2, RZ, RZ ;  /* 0x000000ff02027210 */ /* 0x000fce0007ffe1ff */
.L_x_2:
[----:B-1----:R-:W-:-:S04]  /*02d0*/  IMAD.WIDE R6, R3, 0x4, R10 ;  /* 0x0000000403067825 */ /* 0x002fc800078e020a */
[----:B0-2---:R-:W-:Y:S02]  /*02e0*/  IMAD.WIDE R4, R3, 0x4, R8 ;  /* 0x0000000403047825 */ /* 0x005fe400078e0208 */
[----:B------:R-:W2:Y:S04]  /*02f0*/  LDG.E R6, desc[UR4][R6.64] ;  /* 0x0000000406067981 */ /* 0x000ea8000c1e1900 */
[----:B------:R-:W2:Y:S01]  /*0300*/  LDG.E R13, desc[UR4][R4.64] ;  /* 0x00000004040d7981 */ /* 0x000ea2000c1e1900 */
[----:B------:R-:W-:Y:S01]  /*0310*/  VIADD R2, R2, 0x1 ;  /* 0x0000000102027836 */ /* 0x000fe20000000000 */
[----:B------:R-:W-:-:S04]  /*0320*/  IADD3 R3, PT, PT, R0, R3, RZ ;  /* 0x0000000300037210 */ /* 0x000fc80007ffe0ff */
[----:B------:R-:W-:Y:S01]  /*0330*/  ISETP.NE.AND P0, PT, R2, RZ, PT ;  /* 0x000000ff0200720c */ /* 0x000fe20003f05270 */
[----:B--2---:R-:W-:-:S05]  /*0340*/  FADD R13, R6, R13 ;  /* 0x0000000d060d7221 */ /* 0x004fca0000000000 */
[----:B------:R2:W-:Y:S07]  /*0350*/  STG.E desc[UR4][R4.64], R13 ;  /* 0x0000000d04007986 */ /* 0x0005ee000c101904 */
[----:B------:R-:W-:Y:S05]  /*0360*/  @P0 BRA `(.L_x_2) ;  /* 0xfffffffc00d80947 */ /* 0x000fea000383ffff */
.L_x_1:
[----:B------:R-:W-:Y:S05]  /*0370*/  BSYNC.RECONVERGENT B0 ;  /* 0x0000000000007941 */ /* 0x000fea0003800200 */
.L_x_0:
[----:B------:R-:W-:Y:S05]  /*0380*/  @!P1 EXIT ;  /* 0x000000000000994d */ /* 0x000fea0003800000 */
.L_x_3:
[----:B-12---:R-:W0:Y:S08]  /*0390*/  LDC.64 R4, c[0x0][0x388] ;  /* 0x0000e200ff047b82 */ /* 0x006e300000000a00 */
[----:B------:R-:W1:Y:S01]  /*03a0*/  LDC.64 R6, c[0x0][0x390] ;  /* 0x0000e400ff067b82 */ /* 0x000e620000000a00 */
[----:B0-----:R-:W-:-:S05]  /*03b0*/  IMAD.WIDE R12, R3, 0x4, R4 ;  /* 0x00000004030c7825 */ /* 0x001fca00078e0204 */
[----:B------:R-:W2:Y:S01]  /*03c0*/  LDG.E R2, desc[UR4][R12.64] ;  /* 0x000000040c027981 */ /* 0x000ea2000c1e1900 */
[----:B-1----:R-:W-:-:S05]  /*03d0*/  IMAD.WIDE R14, R3, 0x4, R6 ;  /* 0x00000004030e7825 */ /* 0x002fca00078e0206 */
[----:B------:R-:W2:Y:S01]  /*03e0*/  LDG.E R5, desc[UR4][R14.64] ;  /* 0x000000040e057981 */ /* 0x000ea2000c1e1900 */
[----:B------:R-:W-:-:S04]  /*03f0*/  IMAD.WIDE R6, R0, 0x4, R14 ;  /* 0x0000000400067825 */ /* 0x000fc800078e020e */
[----:B--2---:R-:W-:Y:S01]  /*0400*/  FADD R17, R2, R5 ;  /* 0x0000000502117221 */ /* 0x004fe20000000000 */
[----:B------:R-:W-:-:S04]  /*0410*/  IMAD.WIDE R4, R0, 0x4, R12 ;  /* 0x0000000400047825 */ /* 0x000fc800078e020c */
[----:B------:R0:W-:Y:S04]  /*0420*/  STG.E desc[UR4][R14.64], R17 ;  /* 0x000000110e007986 */ /* 0x0001e8000c101904 */
[----:B------:R-:W2:Y:S04]  /*0430*/  LDG.E R2, desc[UR4][R4.64] ;  /* 0x0000000404027981 */ /* 0x000ea8000c1e1900 */
[----:B------:R-:W2:Y:S01]  /*0440*/  LDG.E R9, desc[UR4][R6.64] ;  /* 0x0000000406097981 */ /* 0x000ea2000c1e1900 */
[----:B------:R-:W-:-:S04]  /*0450*/  IMAD.WIDE R10, R0, 0x4, R6 ;  /* 0x00000004000a7825 */ /* 0x000fc800078e0206 */
[----:B--2---:R-:W-:Y:S01]  /*0460*/  FADD R19, R2, R9 ;  /* 0x0000000902137221 */ /* 0x004fe20000000000 */
[----:B------:R-:W-:-:S04]  /*0470*/  IMAD.WIDE R8, R0, 0x4, R4 ;  /* 0x0000000400087825 */ /* 0x000fc800078e0204 */
[----:B------:R1:W-:Y:S04]  /*0480*/  STG.E desc[UR4][R6.64], R19 ;  /* 0x0000001306007986 */ /* 0x0003e8000c101904 */
[----:B------:R-:W2:Y:S04]  /*0490*/  LDG.E R2, desc[UR4][R8.64] ;  /* 0x0000000408027981 */ /* 0x000ea8000c1e1900 */
[----:B------:R-:W2:Y:S01]  /*04a0*/  LDG.E R13, desc[UR4][R10.64] ;  /* 0x000000040a0d7981 */ /* 0x000ea2000c1e1900 */
[----:B0-----:R-:W-:-:S04]  /*04b0*/  IMAD.WIDE R14, R0, 0x4, R10 ;  /* 0x00000004000e7825 */ /* 0x001fc800078e020a */
[----:B--2---:R-:W-:Y:S01]  /*04c0*/  FADD R21, R2, R13 ;  /* 0x0000000d02157221 */ /* 0x004fe20000000000 */
[----:B------:R-:W-:-:S04]  /*04d0*/  IMAD.WIDE R12, R0, 0x4, R8 ;  /* 0x00000004000c7825 */ /* 0x000fc800078e0208 */
[----:B------:R1:W-:Y:S04]  /*04e0*/  STG.E desc[UR4][R10.64], R21 ;  /* 0x000000150a007986 */ /* 0x0003e8000c101904 */
[----:B------:R-:W2:Y:S04]  /*04f0*/  LDG.E R12, desc[UR4][R12.64] ;  /* 0x000000040c0c7981 */ /* 0x000ea8000c1e1900 */
[----:B------:R-:W2:Y:S01]  /*0500*/  LDG.E R5, desc[UR4][R14.64] ;  /* 0x000000040e057981 */ /* 0x000ea2000c1e1900 */
[----:B------:R-:W-:-:S04]  /*0510*/  LEA R3, R0, R3, 0x2 ;  /* 0x0000000300037211 */ /* 0x000fc800078e10ff */
[----:B------:R-:W-:Y:S01]  /*0520*/  ISETP.GE.AND P0, PT, R3, UR6, PT ;  /* 0x0000000603007c0c */ /* 0x000fe2000bf06270 */
[----:B--2---:R-:W-:-:S05]  /*0530*/  FADD R5, R12, R5 ;  /* 0x000000050c057221 */ /* 0x004fca0000000000 */
[----:B------:R1:W-:Y:S07]  /*0540*/  STG.E desc[UR4][R14.64], R5 ;  /* 0x000000050e007986 */ /* 0x0003ee000c101904 */
[----:B------:R-:W-:Y:S05]  /*0550*/  @!P0 BRA `(.L_x_3) ;  /* 0xfffffffc008c8947 */ /* 0x000fea000383ffff */
[----:B------:R-:W-:Y:S05]  /*0560*/  EXIT ;  /* 0x000000000000794d */ /* 0x000fea0003800000 */
.L_x_4:
[----:B------:R-:W-:-:S00]  /*0570*/  BRA `(.L_x_4) ;  /* 0xfffffffc00fc7947 */ /* 0x000fc0000383ffff */
[----:B------:R-:W-:-:S00]  /*0580*/  NOP ;  /* 0x0000000000007918 */ /* 0x000fc00000000000 */
[----:B------:R-:W-:-:S00]  /*0590*/  NOP ;  /* 0x0000000000007918 */ /* 0x000fc00000000000 */
[----:B------:R-:W-:-:S00]  /*05a0*/  NOP ;  /* 0x0000000000007918 */ /* 0x000fc00000000000 */
[----:B------:R-:W-:-:S00]  /*05b0*/  NOP ;  /* 0x0000000000007918 */ /* 0x000fc00000000000 */
[----:B------:R-:W-:-:S00]  /*05c0*/  NOP ;  /* 0x0000000000007918 */ /* 0x000fc00000000000 */
[----:B------:R-:W-:-:S00]  /*05d0*/  NOP ;  /* 0x0000000000007918 */ /* 0x000fc00000000000 */
[----:B------:R-:W-:-:S00]  /*05e0*/  NOP ;  /* 0x0000000000007918 */ /* 0x000fc00000000000 */
[----:B------:R-:W-:-:S00]  /*05f0*/  NOP ;  /* 0x0000000000007918 */ /* 0x000fc00000000000 */
.L_x_5:


//--------------------- .nv.shared.reserved.0     --------------------------
	.section	.nv.shared.reserved.0,"aw",@nobits
	.weak		__nv_reservedSMEM_offset_0_alias
	.size		__nv_reservedSMEM_offset_0_alias, 0, 64
	.other		__nv_reservedSMEM_offset_0_alias,@"STO_CUDA_RESERVED_SHARED STV_DEFAULT"
__nv_reservedSMEM_offset_0_alias:
	.zero		0
	.zero		64


//--------------------- .nv.constant0._Z6addGPUiPfS_ --------------------------
	.section	.nv.constant0._Z6addGPUiPfS_,"a",@progbits
	.sectionflags	@""
	.align	4
.nv.constant0._Z6addGPUiPfS_:
	.zero		920


//--------------------- SYMBOLS --------------------------

	.type		.nv.reservedSmem.offset0,@object
	.size		.nv.reservedSmem.offset0,0x4
